//
// Generated by NVIDIA NVVM Compiler
//
// Compiler Build ID: CL-36424714
// Cuda compilation tools, release 13.0, V13.0.88
// Based on NVVM 20.0.0
//

.version 9.0
.target sm_100
.address_size 64

	// .globl	_Z3addiPKfS0_Pf
.extern .func  (.param .b32 func_retval0) vprintf
(
	.param .b64 vprintf_param_0,
	.param .b64 vprintf_param_1
)
;
.global .align 1 .b8 $str[30] = {91, 71, 80, 85, 93, 58, 91, 98, 108, 111, 99, 107, 32, 37, 100, 93, 45, 91, 116, 104, 114, 101, 97, 100, 32, 37, 100, 93, 10};

.visible .entry _Z3addiPKfS0_Pf(
	.param .u32 _Z3addiPKfS0_Pf_param_0,
	.param .u64 .ptr .align 1 _Z3addiPKfS0_Pf_param_1,
	.param .u64 .ptr .align 1 _Z3addiPKfS0_Pf_param_2,
	.param .u64 .ptr .align 1 _Z3addiPKfS0_Pf_param_3
)
{
	.local .align 8 .b8 	__local_depot0[8];
	.reg .b64 	%SP;
	.reg .b64 	%SPL;
	.reg .pred 	%p<2>;
	.reg .b32 	%r<8>;
	.reg .b32 	%f<4>;
	.reg .b64 	%rd<15>;

	mov.u64 	%SPL, __local_depot0;
	cvta.local.u64 	%SP, %SPL;
	ld.param.u32 	%r4, [_Z3addiPKfS0_Pf_param_0];
	ld.param.u64 	%rd1, [_Z3addiPKfS0_Pf_param_1];
	ld.param.u64 	%rd2, [_Z3addiPKfS0_Pf_param_2];
	ld.param.u64 	%rd3, [_Z3addiPKfS0_Pf_param_3];
	mov.u32 	%r1, %ctaid.x;
	mov.u32 	%r5, %ntid.x;
	mov.u32 	%r2, %tid.x;
	mad.lo.s32 	%r3, %r1, %r5, %r2;
	setp.ge.s32 	%p1, %r3, %r4;
	@%p1 bra 	$L__BB0_2;
	cvta.to.global.u64 	%rd4, %rd1;
	cvta.to.global.u64 	%rd5, %rd2;
	cvta.to.global.u64 	%rd6, %rd3;
	mul.wide.s32 	%rd7, %r3, 4;
	add.s64 	%rd8, %rd4, %rd7;
	ld.global.f32 	%f1, [%rd8];
	add.s64 	%rd9, %rd5, %rd7;
	ld.global.f32 	%f2, [%rd9];
	add.f32 	%f3, %f1, %f2;
	add.s64 	%rd10, %rd6, %rd7;
	st.global.f32 	[%rd10], %f3;
$L__BB0_2:
	add.u64 	%rd11, %SP, 0;
	add.u64 	%rd12, %SPL, 0;
	st.local.v2.u32 	[%rd12], {%r1, %r2};
	mov.u64 	%rd13, $str;
	cvta.global.u64 	%rd14, %rd13;
	{ // callseq 0, 0
	.param .b64 param0;
	st.param.b64 	[param0], %rd14;
	.param .b64 param1;
	st.param.b64 	[param1], %rd11;
	.param .b32 retval0;
	call.uni (retval0), 
	vprintf, 
	(
	param0, 
	param1
	);
	ld.param.b32 	%r6, [retval0];
	} // callseq 0
	ret;

}


// ===== COMPILED SASS (sm_100) =====

	.target	sm_100

	.elftype	@"ET_EXEC"


//--------------------- .note.nv.tkinfo           --------------------------
	.section	.note.nv.tkinfo,"",@"SHT_NOTE"
	.sectionflags	@"SHF_NOTE_NV_TKINFO"
	.tkinfo
        /*0018*/ 	.word	0x00000002
        /*0030*/ 	.string	""
        /*0030*/ 	.string	"ptxas"
        /*0030*/ 	.string	"Cuda compilation tools, release 13.0, V13.0.88"
        /*0030*/ 	.string	"Build cuda_13.0.r13.0/compiler.36424714_0"
        /*0030*/ 	.string	"-arch sm_100 -m 64 "



//--------------------- .note.nv.cuinfo           --------------------------
	.section	.note.nv.cuinfo,"",@"SHT_NOTE"
	.sectionflags	@"SHF_NOTE_NV_CUINFO"
        /*0018*/ 	.short	0x0002
        /*001a*/ 	.short	0x0064
        /*001c*/ 	.short	0x0082
	.zero		2


//--------------------- .nv.info                  --------------------------
	.section	.nv.info,"",@"SHT_CUDA_INFO"
	.align	4


	//----- nvinfo : EIATTR_REGCOUNT
	.align		4
        /*0000*/ 	.byte	0x04, 0x2f
        /*0002*/ 	.short	(.L_2 - .L_1)
	.align		4
.L_1:
        /*0004*/ 	.word	index@(_Z3addiPKfS0_Pf)
        /*0008*/ 	.word	0x00000018


	//----- nvinfo : EIATTR_FRAME_SIZE
	.align		4
.L_2:
        /*000c*/ 	.byte	0x04, 0x11
        /*000e*/ 	.short	(.L_4 - .L_3)
	.align		4
.L_3:
        /*0010*/ 	.word	index@(_Z3addiPKfS0_Pf)
        /*0014*/ 	.word	0x00000008


	//----- nvinfo : EIATTR_MIN_STACK_SIZE
	.align		4
.L_4:
        /*0018*/ 	.byte	0x04, 0x12
        /*001a*/ 	.short	(.L_6 - .L_5)
	.align		4
.L_5:
        /*001c*/ 	.word	index@(_Z3addiPKfS0_Pf)
        /*0020*/ 	.word	0x00000008
.L_6:


//--------------------- .nv.compat                --------------------------
	.section	.nv.compat,"",@"SHT_CUDA_COMPAT_INFO"
	.align	4
        /*0000*/ 	.byte	0x02, 0x09, 0x00, 0x00, 0x02, 0x02, 0x01, 0x00, 0x02, 0x05, 0x05, 0x00, 0x03, 0x07, 0x01, 0x01
        /*0010*/ 	.byte	0x02, 0x03, 0x00, 0x00, 0x02, 0x06, 0x01, 0x00, 0x04, 0x0b, 0x08, 0x00, 0x09, 0x00, 0x00, 0x00
        /*0020*/ 	.byte	0x00, 0x00, 0x00, 0x00


//--------------------- .nv.info._Z3addiPKfS0_Pf  --------------------------
	.section	.nv.info._Z3addiPKfS0_Pf,"",@"SHT_CUDA_INFO"
	.sectionflags	@""
	.align	4


	//----- nvinfo : EIATTR_CUDA_API_VERSION
	.align		4
        /*0000*/ 	.byte	0x04, 0x37
        /*0002*/ 	.short	(.L_8 - .L_7)
.L_7:
        /*0004*/ 	.word	0x00000082


	//----- nvinfo : EIATTR_KPARAM_INFO
	.align		4
.L_8:
        /*0008*/ 	.byte	0x04, 0x17
        /*000a*/ 	.short	(.L_10 - .L_9)
.L_9:
        /*000c*/ 	.word	0x00000000
        /*0010*/ 	.short	0x0003
        /*0012*/ 	.short	0x0018
        /*0014*/ 	.byte	0x00, 0xf5, 0x21, 0x00


	//----- nvinfo : EIATTR_KPARAM_INFO
	.align		4
.L_10:
        /*0018*/ 	.byte	0x04, 0x17
        /*001a*/ 	.short	(.L_12 - .L_11)
.L_11:
        /*001c*/ 	.word	0x00000000
        /*0020*/ 	.short	0x0002
        /*0022*/ 	.short	0x0010
        /*0024*/ 	.byte	0x00, 0xf5, 0x21, 0x00


	//----- nvinfo : EIATTR_KPARAM_INFO
	.align		4
.L_12:
        /*0028*/ 	.byte	0x04, 0x17
        /*002a*/ 	.short	(.L_14 - .L_13)
.L_13:
        /*002c*/ 	.word	0x00000000
        /*0030*/ 	.short	0x0001
        /*0032*/ 	.short	0x0008
        /*0034*/ 	.byte	0x00, 0xf5, 0x21, 0x00


	//----- nvinfo : EIATTR_KPARAM_INFO
	.align		4
.L_14:
        /*0038*/ 	.byte	0x04, 0x17
        /*003a*/ 	.short	(.L_16 - .L_15)
.L_15:
        /*003c*/ 	.word	0x00000000
        /*0040*/ 	.short	0x0000
        /*0042*/ 	.short	0x0000
        /*0044*/ 	.byte	0x00, 0xf0, 0x11, 0x00


	//----- nvinfo : EIATTR_SPARSE_MMA_MASK
	.align		4
.L_16:
        /*0048*/ 	.byte	0x03, 0x50
        /*004a*/ 	.short	0x0000


	//----- nvinfo : EIATTR_MAXREG_COUNT
	.align		4
        /*004c*/ 	.byte	0x03, 0x1b
        /*004e*/ 	.short	0x00ff


	//----- nvinfo : EIATTR_EXTERNS
	.align		4
        /*0050*/ 	.byte	0x04, 0x0f
        /*0052*/ 	.short	(.L_18 - .L_17)


	//   ....[0]....
	.align		4
.L_17:
        /*0054*/ 	.word	index@(vprintf)


	//----- nvinfo : EIATTR_MERCURY_ISA_VERSION
	.align		4
.L_18:
        /*0058*/ 	.byte	0x03, 0x5f
        /*005a*/ 	.short	0x0101


	//----- nvinfo : EIATTR_VRC_CTA_INIT_COUNT
	.align		4
        /*005c*/ 	.byte	0x02, 0x4a
	.zero		1
	.zero		1


	//----- nvinfo : EIATTR_SYSCALL_OFFSETS
	.align		4
        /*0060*/ 	.byte	0x04, 0x46
        /*0062*/ 	.short	(.L_20 - .L_19)


	//   ....[0]....
.L_19:
        /*0064*/ 	.word	0x000001e0


	//----- nvinfo : EIATTR_EXIT_INSTR_OFFSETS
	.align		4
.L_20:
        /*0068*/ 	.byte	0x04, 0x1c
        /*006a*/ 	.short	(.L_22 - .L_21)


	//   ....[0]....
.L_21:
        /*006c*/ 	.word	0x000001f0


	//----- nvinfo : EIATTR_CBANK_PARAM_SIZE
	.align		4
.L_22:
        /*0070*/ 	.byte	0x03, 0x19
        /*0072*/ 	.short	0x0020


	//----- nvinfo : EIATTR_PARAM_CBANK
	.align		4
        /*0074*/ 	.byte	0x04, 0x0a
        /*0076*/ 	.short	(.L_24 - .L_23)
	.align		4
.L_23:
        /*0078*/ 	.word	index@(.nv.constant0._Z3addiPKfS0_Pf)
        /*007c*/ 	.short	0x0380
        /*007e*/ 	.short	0x0020


	//----- nvinfo : EIATTR_SW_WAR
	.align		4
.L_24:
        /*0080*/ 	.byte	0x04, 0x36
        /*0082*/ 	.short	(.L_26 - .L_25)
.L_25:
        /*0084*/ 	.word	0x00000008
.L_26:


//--------------------- .nv.callgraph             --------------------------
	.section	.nv.callgraph,"",@"SHT_CUDA_CALLGRAPH"
	.align	4
	.sectionentsize	8
	.align		4
        /*0000*/ 	.word	0x00000000
	.align		4
        /*0004*/ 	.word	0xffffffff
	.align		4
        /*0008*/ 	.word	index@(_Z3addiPKfS0_Pf)
	.align		4
        /*000c*/ 	.word	index@(vprintf)
	.align		4
        /*0010*/ 	.word	0x00000000
	.align		4
        /*0014*/ 	.word	0xfffffffe
	.align		4
        /*0018*/ 	.word	0x00000000
	.align		4
        /*001c*/ 	.word	0xfffffffd
	.align		4
        /*0020*/ 	.word	0x00000000
	.align		4
        /*0024*/ 	.word	0xfffffffc


//--------------------- .nv.constant4             --------------------------
	.section	.nv.constant4,"a",@progbits
	.align	8
	.align		8
.nv.constant4:
        /*0000*/ 	.dword	vprintf
	.align		8
        /*0008*/ 	.dword	$str


//--------------------- .text._Z3addiPKfS0_Pf     --------------------------
	.section	.text._Z3addiPKfS0_Pf,"ax",@progbits
	.align	128
        .global         _Z3addiPKfS0_Pf
        .type           _Z3addiPKfS0_Pf,@function
        .size           _Z3addiPKfS0_Pf,(.L_x_2 - _Z3addiPKfS0_Pf)
        .other          _Z3addiPKfS0_Pf,@"STO_CUDA_ENTRY STV_DEFAULT"
_Z3addiPKfS0_Pf:
.text._Z3addiPKfS0_Pf:
[----:B------:R-:W0:Y:S01]  /*0000*/  LDC R1, c[0x0][0x37c] ;  /* 0x0000df00ff017b82 */ /* 0x000e220000000800 */
[----:B------:R-:W1:Y:S01]  /*0010*/  S2R R12, SR_CTAID.X ;  /* 0x00000000000c7919 */ /* 0x000e620000002500 */
[----:B------:R-:W2:Y:S06]  /*0020*/  LDCU UR7, c[0x0][0x2fc] ;  /* 0x00005f80ff0777ac */ /* 0x000eac0008000800 */
[----:B------:R-:W3:Y:S01]  /*0030*/  LDC.64 R4, c[0x0][0x390] ;  /* 0x0000e400ff047b82 */ /* 0x000ee20000000a00 */
[----:B0-----:R-:W-:Y:S01]  /*0040*/  IADD3 R1, PT, PT, R1, -0x8, RZ ;  /* 0xfffffff801017810 */ /* 0x001fe20007ffe0ff */
[----:B------:R-:W1:Y:S01]  /*0050*/  S2R R13, SR_TID.X ;  /* 0x00000000000d7919 */ /* 0x000e620000002100 */
[----:B------:R-:W1:Y:S01]  /*0060*/  LDCU UR4, c[0x0][0x360] ;  /* 0x00006c00ff0477ac */ /* 0x000e620008000800 */
[----:B------:R-:W0:Y:S04]  /*0070*/  LDCU UR5, c[0x0][0x380] ;  /* 0x00007000ff0577ac */ /* 0x000e280008000800 */
[----:B------:R-:W4:Y:S01]  /*0080*/  LDC.64 R8, c[0x0][0x398] ;  /* 0x0000e600ff087b82 */ /* 0x000f220000000a00 */
[----:B------:R-:W-:Y:S01]  /*0090*/  MOV R10, 0x0 ;  /* 0x00000000000a7802 */ /* 0x000fe20000000f00 */
[----:B------:R-:W5:Y:S01]  /*00a0*/  LDCU UR6, c[0x0][0x2f8] ;  /* 0x00005f00ff0677ac */ /* 0x000f620008000800 */
[----:B------:R-:W2:Y:S01]  /*00b0*/  LDCU.64 UR8, c[0x4][0x8] ;  /* 0x01000100ff0877ac */ /* 0x000ea20008000a00 */
[----:B-1----:R-:W-:-:S05]  /*00c0*/  IMAD R7, R12, UR4, R13 ;  /* 0x000000040c077c24 */ /* 0x002fca000f8e020d */
[----:B0-----:R-:W-:Y:S01]  /*00d0*/  ISETP.GE.AND P0, PT, R7, UR5, PT ;  /* 0x0000000507007c0c */ /* 0x001fe2000bf06270 */
[----:B------:R-:W0:-:S12]  /*00e0*/  LDCU.64 UR4, c[0x0][0x358] ;  /* 0x00006b00ff0477ac */ /* 0x000e180008000a00 */
[----:B------:R-:W1:Y:S01]  /*00f0*/  @!P0 LDC.64 R2, c[0x0][0x388] ;  /* 0x0000e200ff028b82 */ /* 0x000e620000000a00 */
[----:B---3--:R-:W-:-:S06]  /*0100*/  @!P0 IMAD.WIDE R4, R7, 0x4, R4 ;  /* 0x0000000407048825 */ /* 0x008fcc00078e0204 */
[----:B0-----:R2:W3:Y:S01]  /*0110*/  @!P0 LDG.E R5, desc[UR4][R4.64] ;  /* 0x0000000404058981 */ /* 0x0014e2000c1e1900 */
[----:B-1----:R-:W-:-:S05]  /*0120*/  @!P0 IMAD.WIDE R2, R7, 0x4, R2 ;  /* 0x0000000407028825 */ /* 0x002fca00078e0202 */
[----:B------:R-:W3:Y:S01]  /*0130*/  @!P0 LDG.E R0, desc[UR4][R2.64] ;  /* 0x0000000402008981 */ /* 0x000ee2000c1e1900 */
[----:B------:R-:W0:Y:S03]  /*0140*/  LDC.64 R10, c[0x4][R10] ;  /* 0x010000000a0a7b82 */ /* 0x000e260000000a00 */
[----:B------:R1:W-:Y:S01]  /*0150*/  STL.64 [R1], R12 ;  /* 0x0000000c01007387 */ /* 0x0003e20000100a00 */
[----:B----4-:R-:W-:Y:S01]  /*0160*/  @!P0 IMAD.WIDE R8, R7, 0x4, R8 ;  /* 0x0000000407088825 */ /* 0x010fe200078e0208 */
[----:B--2---:R-:W-:-:S03]  /*0170*/  MOV R4, UR8 ;  /* 0x0000000800047c02 */ /* 0x004fc60008000f00 */
[----:B---3--:R-:W-:-:S05]  /*0180*/  @!P0 FADD R0, R0, R5 ;  /* 0x0000000500008221 */ /* 0x008fca0000000000 */
[----:B------:R1:W-:Y:S01]  /*0190*/  @!P0 STG.E desc[UR4][R8.64], R0 ;  /* 0x0000000008008986 */ /* 0x0003e2000c101904 */
[----:B-----5:R-:W-:Y:S02]  /*01a0*/  IADD3 R6, P0, PT, R1, UR6, RZ ;  /* 0x0000000601067c10 */ /* 0x020fe4000ff1e0ff */
[----:B------:R-:W-:Y:S02]  /*01b0*/  MOV R5, UR9 ;  /* 0x0000000900057c02 */ /* 0x000fe40008000f00 */
[----:B0-----:R-:W-:-:S09]  /*01c0*/  IADD3.X R7, PT, PT, RZ, UR7, RZ, P0, !PT ;  /* 0x00000007ff077c10 */ /* 0x001fd200087fe4ff */
[----:B------:R-:W-:-:S07]  /*01d0*/  LEPC R20, `(.L_x_0) ;  /* 0x000000001014794e */ /* 0x000fce0000000000 */
[----:B-1----:R-:W-:Y:S05]  /*01e0*/  CALL.ABS.NOINC R10 ;  /* 0x000000000a007343 */ /* 0x002fea0003c00000 */
.L_x_0:
[----:B------:R-:W-:Y:S05]  /*01f0*/  EXIT ;  /* 0x000000000000794d */ /* 0x000fea0003800000 */
.L_x_1:
[----:B------:R-:W-:-:S00]  /*0200*/  BRA `(.L_x_1) ;  /* 0xfffffffc00fc7947 */ /* 0x000fc0000383ffff */
[----:B------:R-:W-:-:S00]  /*0210*/  NOP ;  /* 0x0000000000007918 */ /* 0x000fc00000000000 */
        /* <DEDUP_REMOVED lines=14> */
.L_x_2:


//--------------------- .nv.global.init           --------------------------
	.section	.nv.global.init,"aw",@progbits
.nv.global.init:
	.type		$str,@object
	.size		$str,(.L_0 - $str)
$str:
        /*0000*/ 	.byte	0x5b, 0x47, 0x50, 0x55, 0x5d, 0x3a, 0x5b, 0x62, 0x6c, 0x6f, 0x63, 0x6b, 0x20, 0x25, 0x64, 0x5d
        /*0010*/ 	.byte	0x2d, 0x5b, 0x74, 0x68, 0x72, 0x65, 0x61, 0x64, 0x20, 0x25, 0x64, 0x5d, 0x0a, 0x00
.L_0:


//--------------------- .nv.shared.reserved.0     --------------------------
	.section	.nv.shared.reserved.0,"aw",@nobits
	.weak		__nv_reservedSMEM_offset_0_alias
	.size		__nv_reservedSMEM_offset_0_alias, 0, 64
	.other		__nv_reservedSMEM_offset_0_alias,@"STO_CUDA_RESERVED_SHARED STV_DEFAULT"
__nv_reservedSMEM_offset_0_alias:
	.zero		0
	.zero		64


//--------------------- .nv.constant0._Z3addiPKfS0_Pf --------------------------
	.section	.nv.constant0._Z3addiPKfS0_Pf,"a",@progbits
	.sectionflags	@""
	.align	4
.nv.constant0._Z3addiPKfS0_Pf:
	.zero		928


//--------------------- SYMBOLS --------------------------

	.type		.nv.reservedSmem.offset0,@object
	.size		.nv.reservedSmem.offset0,0x4
	.type		vprintf,@function
